	.headerflags	@"EF_CUDA_TEXMODE_UNIFIED EF_CUDA_64BIT_ADDRESS EF_CUDA_ACCELERATORS EF_CUDA_SM90 EF_CUDA_VIRTUAL_SM(EF_CUDA_SM90)"
	.elftype	@"ET_EXEC"


//--------------------- .nv.info                  --------------------------
	.section	.nv.info,"",@"SHT_CUDA_INFO"
	.align	4


	//----- nvinfo : EIATTR_REGCOUNT
	.align		4
        /*0000*/ 	.byte	0x04, 0x2f
        /*0002*/ 	.short	(.L_3 - .L_2)
	.align		4
.L_2:
        /*0004*/ 	.word	index@(triton_poi_fused__native_batch_norm_legit_no_training_relu_6)
        /*0008*/ 	.word	0x00000010


	//----- nvinfo : EIATTR_MIN_STACK_SIZE
	.align		4
.L_3:
        /*000c*/ 	.byte	0x04, 0x12
        /*000e*/ 	.short	(.L_5 - .L_4)
	.align		4
.L_4:
        /*0010*/ 	.word	index@(triton_poi_fused__native_batch_norm_legit_no_training_relu_6)
        /*0014*/ 	.word	0x00000000


	//----- nvinfo : EIATTR_FRAME_SIZE
	.align		4
.L_5:
        /*0018*/ 	.byte	0x04, 0x11
        /*001a*/ 	.short	(.L_7 - .L_6)
	.align		4
.L_6:
        /*001c*/ 	.word	index@(triton_poi_fused__native_batch_norm_legit_no_training_relu_6)
        /*0020*/ 	.word	0x00000000


	//----- nvinfo : EIATTR_MIN_STACK_SIZE
	.align		4
.L_7:
        /*0024*/ 	.byte	0x04, 0x12
        /*0026*/ 	.short	(.L_9 - .L_8)
	.align		4
.L_8:
        /*0028*/ 	.word	index@(triton_poi_fused__native_batch_norm_legit_no_training_relu_6)
        /*002c*/ 	.word	0x00000000
.L_9:


//--------------------- .nv.info.triton_poi_fused__native_batch_norm_legit_no_training_relu_6 --------------------------
	.section	.nv.info.triton_poi_fused__native_batch_norm_legit_no_training_relu_6,"",@"SHT_CUDA_INFO"
	.sectionflags	@""
	.align	4


	//----- nvinfo : EIATTR_CUDA_API_VERSION
	.align		4
        /*0000*/ 	.byte	0x04, 0x37
        /*0002*/ 	.short	(.L_11 - .L_10)
.L_10:
        /*0004*/ 	.word	0x0000007c


	//----- nvinfo : EIATTR_KPARAM_INFO
	.align		4
.L_11:
        /*0008*/ 	.byte	0x04, 0x17
        /*000a*/ 	.short	(.L_13 - .L_12)
.L_12:
        /*000c*/ 	.word	0x00000000
        /*0010*/ 	.short	0x0006
        /*0012*/ 	.short	0x0030
        /*0014*/ 	.byte	0x00, 0xf0, 0x11, 0x00


	//----- nvinfo : EIATTR_KPARAM_INFO
	.align		4
.L_13:
        /*0018*/ 	.byte	0x04, 0x17
        /*001a*/ 	.short	(.L_15 - .L_14)
.L_14:
        /*001c*/ 	.word	0x00000000
        /*0020*/ 	.short	0x0005
        /*0022*/ 	.short	0x0028
        /*0024*/ 	.byte	0x00, 0xf4, 0x21, 0x00


	//----- nvinfo : EIATTR_KPARAM_INFO
	.align		4
.L_15:
        /*0028*/ 	.byte	0x04, 0x17
        /*002a*/ 	.short	(.L_17 - .L_16)
.L_16:
        /*002c*/ 	.word	0x00000000
        /*0030*/ 	.short	0x0004
        /*0032*/ 	.short	0x0020
        /*0034*/ 	.byte	0x00, 0xf4, 0x21, 0x00


	//----- nvinfo : EIATTR_KPARAM_INFO
	.align		4
.L_17:
        /*0038*/ 	.byte	0x04, 0x17
        /*003a*/ 	.short	(.L_19 - .L_18)
.L_18:
        /*003c*/ 	.word	0x00000000
        /*0040*/ 	.short	0x0003
        /*0042*/ 	.short	0x0018
        /*0044*/ 	.byte	0x00, 0xf4, 0x21, 0x00


	//----- nvinfo : EIATTR_KPARAM_INFO
	.align		4
.L_19:
        /*0048*/ 	.byte	0x04, 0x17
        /*004a*/ 	.short	(.L_21 - .L_20)
.L_20:
        /*004c*/ 	.word	0x00000000
        /*0050*/ 	.short	0x0002
        /*0052*/ 	.short	0x0010
        /*0054*/ 	.byte	0x00, 0xf4, 0x21, 0x00


	//----- nvinfo : EIATTR_KPARAM_INFO
	.align		4
.L_21:
        /*0058*/ 	.byte	0x04, 0x17
        /*005a*/ 	.short	(.L_23 - .L_22)
.L_22:
        /*005c*/ 	.word	0x00000000
        /*0060*/ 	.short	0x0001
        /*0062*/ 	.short	0x0008
        /*0064*/ 	.byte	0x00, 0xf4, 0x21, 0x00


	//----- nvinfo : EIATTR_KPARAM_INFO
	.align		4
.L_23:
        /*0068*/ 	.byte	0x04, 0x17
        /*006a*/ 	.short	(.L_25 - .L_24)
.L_24:
        /*006c*/ 	.word	0x00000000
        /*0070*/ 	.short	0x0000
        /*0072*/ 	.short	0x0000
        /*0074*/ 	.byte	0x00, 0xf4, 0x21, 0x00


	//----- nvinfo : EIATTR_SPARSE_MMA_MASK
	.align		4
.L_25:
        /*0078*/ 	.byte	0x03, 0x50
        /*007a*/ 	.short	0x0000


	//----- nvinfo : EIATTR_MAXREG_COUNT
	.align		4
        /*007c*/ 	.byte	0x03, 0x1b
        /*007e*/ 	.short	0x00ff


	//----- nvinfo : EIATTR_EXIT_INSTR_OFFSETS
	.align		4
        /*0080*/ 	.byte	0x04, 0x1c
        /*0082*/ 	.short	(.L_27 - .L_26)


	//   ....[0]....
.L_26:
        /*0084*/ 	.word	0x000002f0


	//----- nvinfo : EIATTR_REQNTID
	.align		4
.L_27:
        /*0088*/ 	.byte	0x04, 0x10
        /*008a*/ 	.short	(.L_29 - .L_28)
.L_28:
        /*008c*/ 	.word	0x00000080
        /*0090*/ 	.word	0x00000001
        /*0094*/ 	.word	0x00000001


	//----- nvinfo : EIATTR_CBANK_PARAM_SIZE
	.align		4
.L_29:
        /*0098*/ 	.byte	0x03, 0x19
        /*009a*/ 	.short	0x0034


	//----- nvinfo : EIATTR_PARAM_CBANK
	.align		4
        /*009c*/ 	.byte	0x04, 0x0a
        /*009e*/ 	.short	(.L_31 - .L_30)
	.align		4
.L_30:
        /*00a0*/ 	.word	index@(.nv.constant0.triton_poi_fused__native_batch_norm_legit_no_training_relu_6)
        /*00a4*/ 	.short	0x0210
        /*00a6*/ 	.short	0x0034


	//----- nvinfo : EIATTR_SW_WAR
	.align		4
.L_31:
        /*00a8*/ 	.byte	0x04, 0x36
        /*00aa*/ 	.short	(.L_33 - .L_32)
.L_32:
        /*00ac*/ 	.word	0x00000008
.L_33:


//--------------------- .nv.callgraph             --------------------------
	.section	.nv.callgraph,"",@"SHT_CUDA_CALLGRAPH"
	.align	4
	.sectionentsize	8
	.align		4
        /*0000*/ 	.word	0x00000000
	.align		4
        /*0004*/ 	.word	0xffffffff
	.align		4
        /*0008*/ 	.word	0x00000000
	.align		4
        /*000c*/ 	.word	0xfffffffe
	.align		4
        /*0010*/ 	.word	0x00000000
	.align		4
        /*0014*/ 	.word	0xfffffffd
	.align		4
        /*0018*/ 	.word	0x00000000
	.align		4
        /*001c*/ 	.word	0xfffffffc


//--------------------- .nv.constant4             --------------------------
	.section	.nv.constant4,"a",@progbits
	.align	8
	.align		8
.nv.constant4:
        /*0000*/ 	.dword	_$_str
	.align		8
        /*0008*/ 	.dword	_$_str_$_2


//--------------------- .text.triton_poi_fused__native_batch_norm_legit_no_training_relu_6 --------------------------
	.section	.text.triton_poi_fused__native_batch_norm_legit_no_training_relu_6,"ax",@progbits
	.align	128
        .global         triton_poi_fused__native_batch_norm_legit_no_training_relu_6
        .type           triton_poi_fused__native_batch_norm_legit_no_training_relu_6,@function
        .size           triton_poi_fused__native_batch_norm_legit_no_training_relu_6,(.L_x_1 - triton_poi_fused__native_batch_norm_legit_no_training_relu_6)
        .other          triton_poi_fused__native_batch_norm_legit_no_training_relu_6,@"STO_CUDA_ENTRY STV_DEFAULT"
triton_poi_fused__native_batch_norm_legit_no_training_relu_6:
.text.triton_poi_fused__native_batch_norm_legit_no_training_relu_6:
[----:B------:R-:W-:Y:S01]  /*0000*/  LDC R1, c[0x0][0x28] ;  /* 0x00000a00ff017b82 */ /* 0x000fe20000000800 */
[----:B------:R-:W1:Y:S07]  /*0010*/  S2R R0, SR_TID.X ;  /* 0x0000000000007919 */ /* 0x000e6e0000002100 */
[----:B------:R-:W2:Y:S01]  /*0020*/  LDC.64 R6, c[0x0][0x220] ;  /* 0x00008800ff067b82 */ /* 0x000ea20000000a00 */
[----:B------:R-:W-:Y:S01]  /*0030*/  ULDC.64 UR4, c[0x0][0x208] ;  /* 0x0000820000047ab9 */ /* 0x000fe20000000a00 */
[----:B------:R-:W3:Y:S06]  /*0040*/  S2R R3, SR_CTAID.X ;  /* 0x0000000000037919 */ /* 0x000eec0000002500 */
[----:B------:R-:W4:Y:S08]  /*0050*/  LDC.64 R4, c[0x0][0x218] ;  /* 0x00008600ff047b82 */ /* 0x000f300000000a00 */
[----:B------:R-:W5:Y:S08]  /*0060*/  LDC.64 R8, c[0x0][0x228] ;  /* 0x00008a00ff087b82 */ /* 0x000f700000000a00 */
[----:B------:R-:W5:Y:S01]  /*0070*/  LDC.64 R10, c[0x0][0x230] ;  /* 0x00008c00ff0a7b82 */ /* 0x000f620000000a00 */
[----:B-1----:R-:W-:-:S02]  /*0080*/  LOP3.LUT R0, R0, 0x7f, RZ, 0xc0, !PT ;  /* 0x0000007f00007812 */ /* 0x002fc400078ec0ff */
[----:B---3--:R-:W-:Y:S02]  /*0090*/  SHF.R.S32.HI R2, RZ, 0x18, R3 ;  /* 0x00000018ff027819 */ /* 0x008fe40000011403 */
[----:B------:R-:W-:Y:S02]  /*00a0*/  LEA R0, R3, R0, 0x7 ;  /* 0x0000000003007211 */ /* 0x000fe400078e38ff */
[----:B------:R-:W-:-:S04]  /*00b0*/  SGXT R3, R2, 0x1 ;  /* 0x000000010203781a */ /* 0x000fc80000000200 */
[----:B------:R-:W-:-:S04]  /*00c0*/  LEA.HI R3, R3, R0, RZ, 0x6 ;  /* 0x0000000003037211 */ /* 0x000fc800078f30ff */
[----:B------:R-:W-:-:S04]  /*00d0*/  SHF.R.S32.HI R3, RZ, 0x6, R3 ;  /* 0x00000006ff037819 */ /* 0x000fc80000011403 */
[----:B------:R-:W-:-:S04]  /*00e0*/  LEA.HI R2, R3, R3, RZ, 0x7 ;  /* 0x0000000303027211 */ /* 0x000fc800078f38ff */
[----:B------:R-:W-:-:S04]  /*00f0*/  LOP3.LUT R2, R2, 0xffffff80, RZ, 0xc0, !PT ;  /* 0xffffff8002027812 */ /* 0x000fc800078ec0ff */
[----:B------:R-:W-:Y:S02]  /*0100*/  IADD3 R13, R3, -R2, RZ ;  /* 0x80000002030d7210 */ /* 0x000fe40007ffe0ff */
[----:B------:R-:W1:Y:S03]  /*0110*/  LDC.64 R2, c[0x0][0x210] ;  /* 0x00008400ff027b82 */ /* 0x000e660000000a00 */
[----:B--2---:R-:W-:-:S06]  /*0120*/  IMAD.WIDE R6, R13, 0x4, R6 ;  /* 0x000000040d067825 */ /* 0x004fcc00078e0206 */
[----:B------:R-:W2:Y:S01]  /*0130*/  LDG.E.EL R6, desc[UR4][R6.64] ;  /* 0x0000000406067981 */ /* 0x000ea2000c2e1900 */
[----:B----4-:R-:W-:-:S04]  /*0140*/  IMAD.WIDE R4, R13, 0x4, R4 ;  /* 0x000000040d047825 */ /* 0x010fc800078e0204 */
[C---:B-----5:R-:W-:Y:S02]  /*0150*/  IMAD.WIDE R8, R13.reuse, 0x4, R8 ;  /* 0x000000040d087825 */ /* 0x060fe400078e0208 */
[----:B------:R3:W4:Y:S02]  /*0160*/  LDG.E.EL R5, desc[UR4][R4.64] ;  /* 0x0000000404057981 */ /* 0x000724000c2e1900 */
[----:B0-----:R-:W-:Y:S02]  /*0170*/  IMAD.WIDE R10, R13, 0x4, R10 ;  /* 0x000000040d0a7825 */ /* 0x001fe400078e020a */
[----:B------:R-:W5:Y:S02]  /*0180*/  LDG.E.EL R8, desc[UR4][R8.64] ;  /* 0x0000000408087981 */ /* 0x000f64000c2e1900 */
[C---:B-1----:R-:W-:Y:S02]  /*0190*/  IMAD.WIDE R2, R0.reuse, 0x4, R2 ;  /* 0x0000000400027825 */ /* 0x042fe400078e0202 */
[----:B------:R-:W5:Y:S04]  /*01a0*/  LDG.E.EL R11, desc[UR4][R10.64] ;  /* 0x000000040a0b7981 */ /* 0x000f68000c2e1900 */
[----:B------:R0:W4:Y:S01]  /*01b0*/  LDG.E R12, desc[UR4][R2.64] ;  /* 0x00000004020c7981 */ /* 0x000122000c1e1900 */
[----:B---3--:R-:W-:Y:S01]  /*01c0*/  HFMA2.MMA R4, -RZ, RZ, 1.625, 0 ;  /* 0x3e800000ff047435 */ /* 0x008fe200000001ff */
[----:B0-----:R-:W0:Y:S02]  /*01d0*/  LDC.64 R2, c[0x0][0x238] ;  /* 0x00008e00ff027b82 */ /* 0x001e240000000a00 */
[----:B0-----:R-:W-:-:S04]  /*01e0*/  IMAD.WIDE R2, R0, 0x4, R2 ;  /* 0x0000000400027825 */ /* 0x001fc800078e0202 */
[----:B--2---:R-:W-:-:S04]  /*01f0*/  FADD R6, R6, 9.9999997473787516356e-06 ;  /* 0x3727c5ac06067421 */ /* 0x004fc80000000000 */
[----:B------:R-:W0:Y:S02]  /*0200*/  MUFU.SQRT R7, R6 ;  /* 0x0000000600077308 */ /* 0x000e240000002000 */
[C---:B0-----:R-:W-:Y:S02]  /*0210*/  FSETP.GT.AND P0, PT, R7.reuse, 8.50705917302346158658e+37, PT ;  /* 0x7e8000000700780b */ /* 0x041fe40003f04000 */
[----:B------:R-:W-:-:S11]  /*0220*/  FSETP.GEU.AND P1, PT, R7, 1.175494350822287508e-38, PT ;  /* 0x008000000700780b */ /* 0x000fd60003f2e000 */
[----:B------:R-:W-:-:S04]  /*0230*/  @P0 FMUL R7, R7, 0.25 ;  /* 0x3e80000007070820 */ /* 0x000fc80000400000 */
[----:B------:R-:W-:-:S06]  /*0240*/  @!P1 FMUL R7, R7, 16777216 ;  /* 0x4b80000007079820 */ /* 0x000fcc0000400000 */
[----:B------:R-:W0:Y:S01]  /*0250*/  MUFU.RCP R7, R7 ;  /* 0x0000000700077308 */ /* 0x000e220000001000 */
[----:B------:R-:W-:Y:S01]  /*0260*/  FSEL R4, R4, 1, P0 ;  /* 0x3f80000004047808 */ /* 0x000fe20000000000 */
[----:B----4-:R-:W-:-:S04]  /*0270*/  FADD R5, R12, -R5 ;  /* 0x800000050c057221 */ /* 0x010fc80000000000 */
[----:B------:R-:W-:-:S04]  /*0280*/  @!P1 FMUL R4, R4, 16777216 ;  /* 0x4b80000004049820 */ /* 0x000fc80000400000 */
[----:B0-----:R-:W-:-:S04]  /*0290*/  FMUL R4, R7, R4 ;  /* 0x0000000407047220 */ /* 0x001fc80000400000 */
[----:B------:R-:W-:-:S04]  /*02a0*/  FMUL R4, R5, R4 ;  /* 0x0000000405047220 */ /* 0x000fc80000400000 */
[----:B-----5:R-:W-:-:S05]  /*02b0*/  FFMA R4, R8, R4, R11 ;  /* 0x0000000408047223 */ /* 0x020fca000000000b */
[----:B------:R-:W-:-:S04]  /*02c0*/  FSETP.GEU.AND P0, PT, R4, RZ, PT ;  /* 0x000000ff0400720b */ /* 0x000fc80003f0e000 */
[----:B------:R-:W-:-:S05]  /*02d0*/  FSEL R5, R4, RZ, P0 ;  /* 0x000000ff04057208 */ /* 0x000fca0000000000 */
[----:B------:R-:W-:Y:S01]  /*02e0*/  STG.E desc[UR4][R2.64], R5 ;  /* 0x0000000502007986 */ /* 0x000fe2000c101904 */
[----:B------:R-:W-:Y:S05]  /*02f0*/  EXIT ;  /* 0x000000000000794d */ /* 0x000fea0003800000 */
.L_x_0:
[----:B------:R-:W-:-:S00]  /*0300*/  BRA `(.L_x_0) ;  /* 0xfffffffc00fc7947 */ /* 0x000fc0000383ffff */
[----:B------:R-:W-:-:S00]  /*0310*/  NOP ;  /* 0x0000000000007918 */ /* 0x000fc00000000000 */
        /* <DEDUP_REMOVED lines=14> */
.L_x_1:


//--------------------- .nv.global.init           --------------------------
	.section	.nv.global.init,"aw",@progbits
.nv.global.init:
	.type		_$_str,@object
	.size		_$_str,(_$_str_$_2 - _$_str)
_$_str:
        /*0000*/ 	.byte	0x5f, 0x5f, 0x43, 0x55, 0x44, 0x41, 0x5f, 0x46, 0x54, 0x5a, 0x00
	.type		_$_str_$_2,@object
	.size		_$_str_$_2,(.L_1 - _$_str_$_2)
_$_str_$_2:
        /*000b*/ 	.byte	0x5f, 0x5f, 0x43, 0x55, 0x44, 0x41, 0x5f, 0x50, 0x52, 0x45, 0x43, 0x5f, 0x53, 0x51, 0x52, 0x54
        /*001b*/ 	.byte	0x00
.L_1:


//--------------------- .nv.constant0.triton_poi_fused__native_batch_norm_legit_no_training_relu_6 --------------------------
	.section	.nv.constant0.triton_poi_fused__native_batch_norm_legit_no_training_relu_6,"a",@progbits
	.sectionflags	@""
	.align	4
.nv.constant0.triton_poi_fused__native_batch_norm_legit_no_training_relu_6:
	.zero		580
